	.headerflags	@"EF_CUDA_TEXMODE_UNIFIED EF_CUDA_64BIT_ADDRESS EF_CUDA_ACCELERATORS EF_CUDA_SM90 EF_CUDA_VIRTUAL_SM(EF_CUDA_SM90)"
	.elftype	@"ET_EXEC"


//--------------------- .nv.info                  --------------------------
	.section	.nv.info,"",@"SHT_CUDA_INFO"
	.align	4


	//----- nvinfo : EIATTR_REGCOUNT
	.align		4
        /*0000*/ 	.byte	0x04, 0x2f
        /*0002*/ 	.short	(.L_1 - .L_0)
	.align		4
.L_0:
        /*0004*/ 	.word	index@(triton_mm)
        /*0008*/ 	.word	0x00000050


	//----- nvinfo : EIATTR_MIN_STACK_SIZE
	.align		4
.L_1:
        /*000c*/ 	.byte	0x04, 0x12
        /*000e*/ 	.short	(.L_3 - .L_2)
	.align		4
.L_2:
        /*0010*/ 	.word	index@(triton_mm)
        /*0014*/ 	.word	0x00000000


	//----- nvinfo : EIATTR_FRAME_SIZE
	.align		4
.L_3:
        /*0018*/ 	.byte	0x04, 0x11
        /*001a*/ 	.short	(.L_5 - .L_4)
	.align		4
.L_4:
        /*001c*/ 	.word	index@(triton_mm)
        /*0020*/ 	.word	0x00000000


	//----- nvinfo : EIATTR_MIN_STACK_SIZE
	.align		4
.L_5:
        /*0024*/ 	.byte	0x04, 0x12
        /*0026*/ 	.short	(.L_7 - .L_6)
	.align		4
.L_6:
        /*0028*/ 	.word	index@(triton_mm)
        /*002c*/ 	.word	0x00000000
.L_7:


//--------------------- .nv.info.triton_mm        --------------------------
	.section	.nv.info.triton_mm,"",@"SHT_CUDA_INFO"
	.sectionflags	@""
	.align	4


	//----- nvinfo : EIATTR_CUDA_API_VERSION
	.align		4
        /*0000*/ 	.byte	0x04, 0x37
        /*0002*/ 	.short	(.L_9 - .L_8)
.L_8:
        /*0004*/ 	.word	0x0000007c


	//----- nvinfo : EIATTR_KPARAM_INFO
	.align		4
.L_9:
        /*0008*/ 	.byte	0x04, 0x17
        /*000a*/ 	.short	(.L_11 - .L_10)
.L_10:
        /*000c*/ 	.word	0x00000000
        /*0010*/ 	.short	0x0002
        /*0012*/ 	.short	0x0010
        /*0014*/ 	.byte	0x00, 0xf0, 0x21, 0x00


	//----- nvinfo : EIATTR_KPARAM_INFO
	.align		4
.L_11:
        /*0018*/ 	.byte	0x04, 0x17
        /*001a*/ 	.short	(.L_13 - .L_12)
.L_12:
        /*001c*/ 	.word	0x00000000
        /*0020*/ 	.short	0x0001
        /*0022*/ 	.short	0x0008
        /*0024*/ 	.byte	0x00, 0xf0, 0x21, 0x00


	//----- nvinfo : EIATTR_KPARAM_INFO
	.align		4
.L_13:
        /*0028*/ 	.byte	0x04, 0x17
        /*002a*/ 	.short	(.L_15 - .L_14)
.L_14:
        /*002c*/ 	.word	0x00000000
        /*0030*/ 	.short	0x0000
        /*0032*/ 	.short	0x0000
        /*0034*/ 	.byte	0x00, 0xf0, 0x21, 0x00


	//----- nvinfo : EIATTR_SPARSE_MMA_MASK
	.align		4
.L_15:
        /*0038*/ 	.byte	0x03, 0x50
        /*003a*/ 	.short	0x0000


	//----- nvinfo : EIATTR_MAXREG_COUNT
	.align		4
        /*003c*/ 	.byte	0x03, 0x1b
        /*003e*/ 	.short	0x00ff


	//----- nvinfo : EIATTR_EXIT_INSTR_OFFSETS
	.align		4
        /*0040*/ 	.byte	0x04, 0x1c
        /*0042*/ 	.short	(.L_17 - .L_16)


	//   ....[0]....
.L_16:
        /*0044*/ 	.word	0x00001a70


	//   ....[1]....
        /*0048*/ 	.word	0x00001aa0


	//----- nvinfo : EIATTR_MAX_THREADS
	.align		4
.L_17:
        /*004c*/ 	.byte	0x04, 0x05
        /*004e*/ 	.short	(.L_19 - .L_18)
.L_18:
        /*0050*/ 	.word	0x00000080
        /*0054*/ 	.word	0x00000001
        /*0058*/ 	.word	0x00000001


	//----- nvinfo : EIATTR_CBANK_PARAM_SIZE
	.align		4
.L_19:
        /*005c*/ 	.byte	0x03, 0x19
        /*005e*/ 	.short	0x0018


	//----- nvinfo : EIATTR_PARAM_CBANK
	.align		4
        /*0060*/ 	.byte	0x04, 0x0a
        /*0062*/ 	.short	(.L_21 - .L_20)
	.align		4
.L_20:
        /*0064*/ 	.word	index@(.nv.constant0.triton_mm)
        /*0068*/ 	.short	0x0210
        /*006a*/ 	.short	0x0018


	//----- nvinfo : EIATTR_SW_WAR
	.align		4
.L_21:
        /*006c*/ 	.byte	0x04, 0x36
        /*006e*/ 	.short	(.L_23 - .L_22)
.L_22:
        /*0070*/ 	.word	0x00000008
.L_23:


//--------------------- .nv.callgraph             --------------------------
	.section	.nv.callgraph,"",@"SHT_CUDA_CALLGRAPH"
	.align	4
	.sectionentsize	8
	.align		4
        /*0000*/ 	.word	0x00000000
	.align		4
        /*0004*/ 	.word	0xffffffff
	.align		4
        /*0008*/ 	.word	0x00000000
	.align		4
        /*000c*/ 	.word	0xfffffffe
	.align		4
        /*0010*/ 	.word	0x00000000
	.align		4
        /*0014*/ 	.word	0xfffffffd
	.align		4
        /*0018*/ 	.word	0x00000000
	.align		4
        /*001c*/ 	.word	0xfffffffc


//--------------------- .text.triton_mm           --------------------------
	.section	.text.triton_mm,"ax",@progbits
	.sectionflags	@"SHF_BARRIERS=1"
	.align	128
        .global         triton_mm
        .type           triton_mm,@function
        .size           triton_mm,(.L_x_2 - triton_mm)
        .other          triton_mm,@"STO_CUDA_ENTRY STV_DEFAULT"
triton_mm:
.text.triton_mm:
[----:B------:R-:W1:Y:S08]  /*0000*/  LDC R1, c[0x0][0x28] ;  /* 0x00000a00ff017b82 */ /* 0x000e700000000800 */
[----:B------:R-:W2:Y:S01]  /*0010*/  S2UR UR11, SR_CTAID.X ;  /* 0x00000000000b79c3 */ /* 0x000ea20000002500 */
[----:B------:R-:W-:Y:S01]  /*0020*/  UMOV UR12, URZ ;  /* 0x0000003f000c7c82 */ /* 0x000fe20008000000 */
[----:B------:R-:W3:Y:S01]  /*0030*/  S2R R76, SR_TID.X ;  /* 0x00000000004c7919 */ /* 0x000ee20000002100 */
[----:B------:R-:W-:Y:S01]  /*0040*/  ULDC.64 UR22, c[0x0][0x208] ;  /* 0x0000820000167ab9 */ /* 0x000fe20000000a00 */
[----:B------:R-:W-:Y:S01]  /*0050*/  UMOV UR18, 0x1 ;  /* 0x0000000100127882 */ /* 0x000fe20000000000 */
[----:B------:R-:W-:Y:S01]  /*0060*/  UMOV UR10, URZ ;  /* 0x0000003f000a7c82 */ /* 0x000fe20008000000 */
[----:B------:R-:W-:-:S02]  /*0070*/  UMOV UR9, URZ ;  /* 0x0000003f00097c82 */ /* 0x000fc40008000000 */
[----:B------:R-:W4:Y:S08]  /*0080*/  S2UR UR15, SR_CgaCtaId ;  /* 0x00000000000f79c3 */ /* 0x000f300000008800 */
[----:B------:R-:W5:Y:S01]  /*0090*/  LDC.64 R22, c[0x0][0x218] ;  /* 0x00008600ff167b82 */ /* 0x000f620000000a00 */
[----:B--2---:R-:W-:-:S07]  /*00a0*/  UIMAD.WIDE UR4, UR11, 0x2aaaaaab, URZ ;  /* 0x2aaaaaab0b0478a5 */ /* 0x004fce000f8e023f */
[----:B------:R-:W2:Y:S01]  /*00b0*/  LDC.64 R28, c[0x0][0x210] ;  /* 0x00008400ff1c7b82 */ /* 0x000ea20000000a00 */
[----:B------:R-:W-:Y:S01]  /*00c0*/  USHF.R.U32.HI UR20, URZ, 0x1f, UR5 ;  /* 0x0000001f3f147899 */ /* 0x000fe20008011605 */
[----:B------:R-:W-:-:S03]  /*00d0*/  UMOV UR4, 0x1 ;  /* 0x0000000100047882 */ /* 0x000fc60000000000 */
[----:B------:R-:W-:Y:S01]  /*00e0*/  ULEA.HI.SX32 UR20, UR5, UR20, 0x1a ;  /* 0x0000001405147291 */ /* 0x000fe2000f8fd23f */
[----:B---3--:R-:W-:-:S03]  /*00f0*/  IMAD.SHL.U32 R44, R76, 0x40, RZ ;  /* 0x000000404c2c7824 */ /* 0x008fc600078e00ff */
[----:B------:R-:W-:Y:S01]  /*0100*/  UIMAD UR4, UR20, -0x8, UR4 ;  /* 0xfffffff8140478a4 */ /* 0x000fe2000f8e0204 */
[----:B------:R-:W-:Y:S01]  /*0110*/  IMAD.SHL.U32 R20, R76, 0x8, RZ ;  /* 0x000000084c147824 */ /* 0x000fe200078e00ff */
[----:B------:R-:W-:Y:S01]  /*0120*/  UIMAD UR6, UR20, -0x180, UR11 ;  /* 0xfffffe80140678a4 */ /* 0x000fe2000f8e020b */
[----:B------:R-:W-:Y:S01]  /*0130*/  LOP3.LUT R44, R44, 0x3c0, RZ, 0xe2, !PT ;  /* 0x000003c02c2c7812 */ /* 0x000fe200078ee2ff */
[----:B------:R-:W-:-:S04]  /*0140*/  UISETP.LT.AND UP0, UPT, UR4, 0x8, UPT ;  /* 0x000000080400788c */ /* 0x000fc8000bf01270 */
[----:B------:R-:W-:-:S06]  /*0150*/  USEL UR19, UR4, 0x8, UP0 ;  /* 0x0000000804137887 */ /* 0x000fcc0008000000 */
[----:B------:R-:W-:-:S04]  /*0160*/  IABS R0, UR19 ;  /* 0x0000001300007c13 */ /* 0x000fc80008000000 */
[----:B------:R-:W-:-:S13]  /*0170*/  R2UR UR8, R0 ;  /* 0x00000000000872ca */ /* 0x000fda00000e0000 */
[----:B------:R-:W3:Y:S08]  /*0180*/  I2F.RP R0, UR8 ;  /* 0x0000000800007d06 */ /* 0x000ef00008209400 */
[----:B---3--:R-:W3:Y:S02]  /*0190*/  MUFU.RCP R0, R0 ;  /* 0x0000000000007308 */ /* 0x008ee40000001000 */
[----:B---3--:R-:W-:-:S06]  /*01a0*/  VIADD R0, R0, 0xffffffe ;  /* 0x0ffffffe00007836 */ /* 0x008fcc0000000000 */
[----:B------:R-:W3:Y:S02]  /*01b0*/  F2I.FTZ.U32.TRUNC.NTZ R0, R0 ;  /* 0x0000000000007305 */ /* 0x000ee4000021f000 */
[----:B---3--:R-:W-:Y:S01]  /*01c0*/  R2UR UR13, R0 ;  /* 0x00000000000d72ca */ /* 0x008fe200000e0000 */
[----:B------:R-:W-:Y:S01]  /*01d0*/  IMAD.U32 R0, RZ, RZ, UR6 ;  /* 0x00000006ff007e24 */ /* 0x000fe2000f8e00ff */
[----:B------:R-:W-:-:S04]  /*01e0*/  ULOP3.LUT UR6, UR6, UR19, URZ, 0x3c, !UPT ;  /* 0x0000001306067292 */ /* 0x000fc8000f8e3c3f */
[----:B------:R-:W-:-:S05]  /*01f0*/  IABS R0, R0 ;  /* 0x0000000000007213 */ /* 0x000fca0000000000 */
[----:B------:R-:W-:Y:S01]  /*0200*/  IMAD.MOV.U32 R2, RZ, RZ, R0 ;  /* 0x000000ffff027224 */ /* 0x000fe200078e0000 */
[----:B------:R-:W-:Y:S01]  /*0210*/  IABS R0, UR19 ;  /* 0x0000001300007c13 */ /* 0x000fe20008000000 */
[----:B------:R-:W-:-:S03]  /*0220*/  UIADD3 UR5, URZ, -UR13, URZ ;  /* 0x8000000d3f057290 */ /* 0x000fc6000fffe03f */
[----:B------:R-:W-:Y:S01]  /*0230*/  R2UR UR4, R2 ;  /* 0x00000000020472ca */ /* 0x000fe200000e0000 */
[----:B------:R-:W-:Y:S01]  /*0240*/  IMAD.MOV R0, RZ, RZ, -R0 ;  /* 0x000000ffff007224 */ /* 0x000fe200078e0a00 */
[----:B------:R-:W-:Y:S01]  /*0250*/  UIMAD UR5, UR5, UR8, URZ ;  /* 0x00000008050572a4 */ /* 0x000fe2000f8e023f */
[----:B------:R-:W-:-:S03]  /*0260*/  SHF.R.U32.HI R2, RZ, 0x4, R76 ;  /* 0x00000004ff027819 */ /* 0x000fc6000001164c */
[----:B------:R-:W-:Y:S01]  /*0270*/  UIMAD.WIDE.U32 UR16, UR13, UR5, UR12 ;  /* 0x000000050d1072a5 */ /* 0x000fe2000f8e000c */
[----:B------:R-:W-:Y:S01]  /*0280*/  R2UR UR7, R0 ;  /* 0x00000000000772ca */ /* 0x000fe200000e0000 */
[----:B------:R-:W-:Y:S01]  /*0290*/  ULOP3.LUT UR16, URZ, UR19, URZ, 0x33, !UPT ;  /* 0x000000133f107292 */ /* 0x000fe2000f8e333f */
[----:B------:R-:W-:Y:S02]  /*02a0*/  SHF.R.U32.HI R0, RZ, 0x5, R76 ;  /* 0x00000005ff007819 */ /* 0x000fe4000001164c */
[----:B------:R-:W-:Y:S02]  /*02b0*/  SGXT.U32 R77, R2, 0x1 ;  /* 0x00000001024d781a */ /* 0x000fe40000000000 */
[----:B------:R-:W-:Y:S01]  /*02c0*/  UIMAD.WIDE.U32 UR12, UR17, UR4, URZ ;  /* 0x00000004110c72a5 */ /* 0x000fe2000f8e003f */
[----:B------:R-:W-:Y:S02]  /*02d0*/  SGXT.U32 R3, R0, 0x2 ;  /* 0x000000020003781a */ /* 0x000fe40000000000 */
[C---:B------:R-:W-:Y:S01]  /*02e0*/  IMAD.SHL.U32 R2, R77.reuse, 0x20, RZ ;  /* 0x000000204d027824 */ /* 0x040fe200078e00ff */
[----:B------:R-:W-:-:S02]  /*02f0*/  LOP3.LUT R4, R77, 0x6, RZ, 0xfc, !PT ;  /* 0x000000064d047812 */ /* 0x000fc400078efcff */
[----:B------:R-:W-:Y:S01]  /*0300*/  IMAD.SHL.U32 R0, R3, 0x8, RZ ;  /* 0x0000000803007824 */ /* 0x000fe200078e00ff */
[----:B------:R-:W-:Y:S01]  /*0310*/  UMOV UR5, UR13 ;  /* 0x0000000d00057c82 */ /* 0x000fe20008000000 */
[----:B------:R-:W-:Y:S01]  /*0320*/  LOP3.LUT R3, R77, 0x7, R76, 0x78, !PT ;  /* 0x000000074d037812 */ /* 0x000fe200078e784c */
[----:B------:R-:W-:Y:S02]  /*0330*/  UIMAD UR4, UR5, UR7, UR4 ;  /* 0x00000007050472a4 */ /* 0x000fe4000f8e0204 */
[----:B------:R-:W-:Y:S01]  /*0340*/  LOP3.LUT R26, R2, R0, RZ, 0xfc, !PT ;  /* 0x00000000021a7212 */ /* 0x000fe200078efcff */
[----:B------:R-:W-:Y:S01]  /*0350*/  UMOV UR12, URZ ;  /* 0x0000003f000c7c82 */ /* 0x000fe20008000000 */
[----:B------:R-:W-:Y:S01]  /*0360*/  UISETP.GT.U32.AND UP0, UPT, UR8, UR4, UPT ;  /* 0x000000040800728c */ /* 0x000fe2000bf04070 */
[----:B------:R-:W-:Y:S01]  /*0370*/  SHF.R.U32.HI R0, RZ, 0x3, R76 ;  /* 0x00000003ff007819 */ /* 0x000fe2000001164c */
[----:B------:R-:W-:Y:S01]  /*0380*/  IMAD.SHL.U32 R5, R3, 0x8, RZ ;  /* 0x0000000803057824 */ /* 0x000fe200078e00ff */
[----:B------:R-:W-:Y:S01]  /*0390*/  LOP3.LUT R2, R77, 0x2, RZ, 0xfc, !PT ;  /* 0x000000024d027812 */ /* 0x000fe200078efcff */
[----:B------:R-:W-:Y:S01]  /*03a0*/  UMOV UR13, 0xffffffc0 ;  /* 0xffffffc0000d7882 */ /* 0x000fe20000000000 */
[----:B------:R-:W-:-:S02]  /*03b0*/  SGXT.U32 R17, R0, 0x4 ;  /* 0x000000040011781a */ /* 0x000fc40000000000 */
[----:B------:R-:W-:Y:S02]  /*03c0*/  LOP3.LUT R0, R77, 0x4, RZ, 0xfc, !PT ;  /* 0x000000044d007812 */ /* 0x000fe400078efcff */
[----:B------:R-:W-:Y:S02]  /*03d0*/  LOP3.LUT R3, R2, 0x7, R76, 0x78, !PT ;  /* 0x0000000702037812 */ /* 0x000fe400078e784c */
[----:B------:R-:W-:Y:S01]  /*03e0*/  @!UP0 UIADD3 UR4, UR4, -UR8, URZ ;  /* 0x8000000804048290 */ /* 0x000fe2000fffe03f */
[----:B------:R-:W-:Y:S01]  /*03f0*/  LOP3.LUT R2, R0, 0x7, R76, 0x78, !PT ;  /* 0x0000000700027812 */ /* 0x000fe200078e784c */
[----:B------:R-:W-:Y:S01]  /*0400*/  @!UP0 UIADD3 UR5, UR5, 0x1, URZ ;  /* 0x0000000105058890 */ /* 0x000fe2000fffe03f */
[----:B------:R-:W-:Y:S01]  /*0410*/  LOP3.LUT R0, R4, 0x7, R76, 0x78, !PT ;  /* 0x0000000704007812 */ /* 0x000fe200078e784c */
[----:B------:R-:W-:Y:S01]  /*0420*/  UISETP.GE.U32.AND UP1, UPT, UR4, UR8, UPT ;  /* 0x000000080400728c */ /* 0x000fe2000bf26070 */
[----:B------:R-:W-:Y:S01]  /*0430*/  IMAD.SHL.U32 R3, R3, 0x8, RZ ;  /* 0x0000000803037824 */ /* 0x000fe200078e00ff */
[----:B------:R-:W-:Y:S01]  /*0440*/  UISETP.GE.AND UP0, UPT, UR6, URZ, UPT ;  /* 0x0000003f0600728c */ /* 0x000fe2000bf06270 */
[----:B------:R-:W-:Y:S01]  /*0450*/  IMAD.SHL.U32 R2, R2, 0x8, RZ ;  /* 0x0000000802027824 */ /* 0x000fe200078e00ff */
[----:B------:R-:W-:Y:S01]  /*0460*/  LOP3.LUT R49, R5, R44, RZ, 0xfc, !PT ;  /* 0x0000002c05317212 */ /* 0x000fe200078efcff */
[----:B------:R-:W-:Y:S01]  /*0470*/  IMAD.SHL.U32 R0, R0, 0x8, RZ ;  /* 0x0000000800007824 */ /* 0x000fe200078e00ff */
[C---:B------:R-:W-:Y:S01]  /*0480*/  LOP3.LUT R46, R44.reuse, R3, RZ, 0xfc, !PT ;  /* 0x000000032c2e7212 */ /* 0x040fe200078efcff */
[----:B------:R-:W-:Y:S01]  /*0490*/  UMOV UR4, 0x400 ;  /* 0x0000040000047882 */ /* 0x000fe20000000000 */
[C---:B------:R-:W-:Y:S01]  /*04a0*/  LOP3.LUT R45, R44.reuse, R2, RZ, 0xfc, !PT ;  /* 0x000000022c2d7212 */ /* 0x040fe200078efcff */
[----:B----4-:R-:W-:Y:S01]  /*04b0*/  UPRMT UR15, UR15, 0x654, UR4 ;  /* 0x000006540f0f7896 */ /* 0x010fe20008000004 */
[----:B------:R-:W-:Y:S01]  /*04c0*/  LOP3.LUT R44, R44, R0, RZ, 0xfc, !PT ;  /* 0x000000002c2c7212 */ /* 0x000fe200078efcff */
[----:B------:R-:W-:Y:S01]  /*04d0*/  @UP1 UIADD3 UR5, UR5, 0x1, URZ ;  /* 0x0000000105051890 */ /* 0x000fe2000fffe03f */
[----:B------:R-:W-:Y:S01]  /*04e0*/  LOP3.LUT R0, R20, 0x38, R76, 0x48, !PT ;  /* 0x0000003814007812 */ /* 0x000fe200078e484c */
[----:B------:R-:W-:Y:S01]  /*04f0*/  UISETP.NE.AND UP1, UPT, UR19, URZ, UPT ;  /* 0x0000003f1300728c */ /* 0x000fe2000bf25270 */
[C---:B------:R-:W-:Y:S01]  /*0500*/  LOP3.LUT R5, R17.reuse, 0x40, RZ, 0xfc, !PT ;  /* 0x0000004011057812 */ /* 0x040fe200078efcff */
[----:B------:R-:W-:Y:S01]  /*0510*/  @!UP0 UIADD3 UR5, -UR5, URZ, URZ ;  /* 0x0000003f05058290 */ /* 0x000fe2000fffe13f */
[C---:B------:R-:W-:Y:S01]  /*0520*/  LOP3.LUT R3, R17.reuse, 0x60, RZ, 0xfc, !PT ;  /* 0x0000006011037812 */ /* 0x040fe200078efcff */
[C-C-:B------:R-:W-:Y:S01]  /*0530*/  IMAD R48, R17.reuse, 0x40, R0.reuse ;  /* 0x0000004011307824 */ /* 0x140fe200078e0200 */
[C---:B------:R-:W-:Y:S01]  /*0540*/  LOP3.LUT R2, R17.reuse, 0x70, RZ, 0xfc, !PT ;  /* 0x0000007011027812 */ /* 0x040fe200078efcff */
[----:B------:R-:W-:Y:S01]  /*0550*/  USEL UR6, UR16, UR5, !UP1 ;  /* 0x0000000510067287 */ /* 0x000fe2000c800000 */
[----:B------:R-:W-:Y:S01]  /*0560*/  LOP3.LUT R8, R17, 0x10, RZ, 0xfc, !PT ;  /* 0x0000001011087812 */ /* 0x000fe200078efcff */
[--C-:B------:R-:W-:Y:S01]  /*0570*/  IMAD R70, R5, 0x40, R0.reuse ;  /* 0x0000004005467824 */ /* 0x100fe200078e0200 */
[----:B------:R-:W-:Y:S01]  /*0580*/  LOP3.LUT R7, R17, 0x20, RZ, 0xfc, !PT ;  /* 0x0000002011077812 */ /* 0x000fe200078efcff */
[----:B------:R-:W-:Y:S01]  /*0590*/  USHF.L.U32 UR6, UR6, 0x7, URZ ;  /* 0x0000000706067899 */ /* 0x000fe2000800063f */
[--C-:B------:R-:W-:Y:S01]  /*05a0*/  IMAD R68, R3, 0x40, R0.reuse ;  /* 0x0000004003447824 */ /* 0x100fe200078e0200 */
[----:B------:R-:W-:Y:S01]  /*05b0*/  LOP3.LUT R20, R20, 0x38, RZ, 0xc0, !PT ;  /* 0x0000003814147812 */ /* 0x000fe200078ec0ff */
[--C-:B------:R-:W-:Y:S01]  /*05c0*/  IMAD R67, R2, 0x40, R0.reuse ;  /* 0x0000004002437824 */ /* 0x100fe200078e0200 */
[----:B------:R-:W-:Y:S01]  /*05d0*/  LEA R72, R7, R0, 0x6 ;  /* 0x0000000007487211 */ /* 0x000fe200078e30ff */
[----:B------:R-:W-:Y:S01]  /*05e0*/  IMAD R73, R8, 0x40, R0 ;  /* 0x0000004008497824 */ /* 0x000fe200078e0200 */
[----:B------:R-:W-:Y:S01]  /*05f0*/  LOP3.LUT R14, R17, UR6, RZ, 0xfc, !PT ;  /* 0x00000006110e7c12 */ /* 0x000fe2000f8efcff */
[----:B------:R-:W-:Y:S01]  /*0600*/  IMAD.U32 R5, RZ, RZ, UR6 ;  /* 0x00000006ff057e24 */ /* 0x000fe2000f8e00ff */
[----:B------:R-:W-:Y:S01]  /*0610*/  UIADD3 UR14, UR15, 0x1000, URZ ;  /* 0x000010000f0e7890 */ /* 0x000fe2000fffe03f */
[----:B------:R-:W-:Y:S01]  /*0620*/  IMAD.U32 R3, RZ, RZ, UR6 ;  /* 0x00000006ff037e24 */ /* 0x000fe2000f8e00ff */
[----:B------:R-:W-:Y:S01]  /*0630*/  UMOV UR4, UR15 ;  /* 0x0000000f00047c82 */ /* 0x000fe20008000000 */
[----:B------:R-:W-:Y:S01]  /*0640*/  IMAD.HI R6, R14, 0x2aaaaaab, RZ ;  /* 0x2aaaaaab0e067827 */ /* 0x000fe200078e02ff */
[----:B------:R-:W-:-:S02]  /*0650*/  LOP3.LUT R13, R5, 0x10, R17, 0xfe, !PT ;  /* 0x00000010050d7812 */ /* 0x000fc400078efe11 */
[----:B------:R-:W-:Y:S01]  /*0660*/  LOP3.LUT R12, R3, 0x30, R17, 0xfe, !PT ;  /* 0x00000030030c7812 */ /* 0x000fe200078efe11 */
[----:B------:R-:W-:Y:S01]  /*0670*/  IMAD.U32 R2, RZ, RZ, UR6 ;  /* 0x00000006ff027e24 */ /* 0x000fe2000f8e00ff */
[----:B------:R-:W-:Y:S01]  /*0680*/  SHF.R.U32.HI R4, RZ, 0x1f, R6 ;  /* 0x0000001fff047819 */ /* 0x000fe20000011606 */
[----:B------:R-:W-:Y:S01]  /*0690*/  IMAD.U32 R7, RZ, RZ, UR6 ;  /* 0x00000006ff077e24 */ /* 0x000fe2000f8e00ff */
[----:B------:R-:W-:Y:S01]  /*06a0*/  UMOV UR5, UR14 ;  /* 0x0000000e00057c82 */ /* 0x000fe20008000000 */
[----:B------:R-:W-:Y:S01]  /*06b0*/  IMAD.HI R5, R12, 0x2aaaaaab, RZ ;  /* 0x2aaaaaab0c057827 */ /* 0x000fe200078e02ff */
[----:B------:R-:W-:Y:S02]  /*06c0*/  LEA.HI R15, R6, R4, RZ, 0x16 ;  /* 0x00000004060f7211 */ /* 0x000fe400078fb0ff */
[C---:B------:R-:W-:Y:S01]  /*06d0*/  LOP3.LUT R4, R17.reuse, 0x50, RZ, 0xfc, !PT ;  /* 0x0000005011047812 */ /* 0x040fe200078efcff */
[----:B------:R-:W-:Y:S01]  /*06e0*/  IMAD.SHL.U32 R48, R48, 0x2, RZ ;  /* 0x0000000230307824 */ /* 0x000fe200078e00ff */
[----:B------:R-:W-:Y:S01]  /*06f0*/  LOP3.LUT R6, R17, 0x30, RZ, 0xfc, !PT ;  /* 0x0000003011067812 */ /* 0x000fe200078efcff */
[----:B------:R-:W-:Y:S01]  /*0700*/  IMAD R18, R15, -0x1800, R14 ;  /* 0xffffe8000f127824 */ /* 0x000fe200078e020e */
[----:B------:R-:W-:Y:S01]  /*0710*/  LOP3.LUT R11, R2, 0x40, R17, 0xfe, !PT ;  /* 0x00000040020b7812 */ /* 0x000fe200078efe11 */
[--C-:B------:R-:W-:Y:S01]  /*0720*/  IMAD R69, R4, 0x40, R0.reuse ;  /* 0x0000004004457824 */ /* 0x100fe200078e0200 */
[----:B------:R-:W-:Y:S01]  /*0730*/  LOP3.LUT R9, R7, 0x60, R17, 0xfe, !PT ;  /* 0x0000006007097812 */ /* 0x000fe200078efe11 */
[----:B------:R-:W-:Y:S01]  /*0740*/  IMAD.U32 R4, RZ, RZ, UR6 ;  /* 0x00000006ff047e24 */ /* 0x000fe2000f8e00ff */
[----:B------:R-:W-:Y:S01]  /*0750*/  SHF.R.U32.HI R7, RZ, 0x1f, R5 ;  /* 0x0000001fff077819 */ /* 0x000fe20000011605 */
[----:B------:R-:W-:Y:S01]  /*0760*/  IMAD R71, R6, 0x40, R0 ;  /* 0x0000004006477824 */ /* 0x000fe200078e0200 */
[----:B------:R-:W-:Y:S01]  /*0770*/  MOV R0, UR6 ;  /* 0x0000000600007c02 */ /* 0x000fe20008000f00 */
[----:B------:R-:W-:Y:S01]  /*0780*/  IMAD.U32 R6, RZ, RZ, UR6 ;  /* 0x00000006ff067e24 */ /* 0x000fe2000f8e00ff */
[----:B------:R-:W-:Y:S01]  /*0790*/  LOP3.LUT R16, R4, 0x20, R17, 0xfe, !PT ;  /* 0x0000002004107812 */ /* 0x000fe200078efe11 */
[----:B------:R-:W-:Y:S01]  /*07a0*/  IMAD.HI R2, R13, 0x2aaaaaab, RZ ;  /* 0x2aaaaaab0d027827 */ /* 0x000fe200078e02ff */
[----:B------:R-:W-:-:S02]  /*07b0*/  LOP3.LUT R10, R0, 0x50, R17, 0xfe, !PT ;  /* 0x00000050000a7812 */ /* 0x000fc400078efe11 */
[----:B------:R-:W-:Y:S01]  /*07c0*/  LOP3.LUT R8, R6, 0x70, R17, 0xfe, !PT ;  /* 0x0000007006087812 */ /* 0x000fe200078efe11 */
[----:B------:R-:W-:Y:S01]  /*07d0*/  IMAD.HI R0, R16, 0x2aaaaaab, RZ ;  /* 0x2aaaaaab10007827 */ /* 0x000fe200078e02ff */
[----:B------:R-:W-:Y:S02]  /*07e0*/  SHF.R.U32.HI R6, RZ, 0x1f, R2 ;  /* 0x0000001fff067819 */ /* 0x000fe40000011602 */
[----:B------:R-:W-:Y:S01]  /*07f0*/  LEA.HI R14, R5, R7, RZ, 0x16 ;  /* 0x00000007050e7211 */ /* 0x000fe200078fb0ff */
[----:B------:R-:W-:Y:S01]  /*0800*/  IMAD.HI R4, R11, 0x2aaaaaab, RZ ;  /* 0x2aaaaaab0b047827 */ /* 0x000fe200078e02ff */
[----:B------:R-:W-:Y:S02]  /*0810*/  SHF.R.U32.HI R3, RZ, 0x1f, R0 ;  /* 0x0000001fff037819 */ /* 0x000fe40000011600 */
[----:B------:R-:W-:Y:S01]  /*0820*/  LEA.HI R17, R2, R6, RZ, 0x16 ;  /* 0x0000000602117211 */ /* 0x000fe200078fb0ff */
[----:B------:R-:W-:Y:S01]  /*0830*/  IMAD.HI R2, R9, 0x2aaaaaab, RZ ;  /* 0x2aaaaaab09027827 */ /* 0x000fe200078e02ff */
[----:B------:R-:W-:-:S02]  /*0840*/  LEA.HI R15, R0, R3, RZ, 0x16 ;  /* 0x00000003000f7211 */ /* 0x000fc400078fb0ff */
[----:B------:R-:W-:Y:S01]  /*0850*/  SHF.R.U32.HI R6, RZ, 0x1f, R4 ;  /* 0x0000001fff067819 */ /* 0x000fe20000011604 */
[----:B------:R-:W-:Y:S01]  /*0860*/  IMAD.HI R3, R10, 0x2aaaaaab, RZ ;  /* 0x2aaaaaab0a037827 */ /* 0x000fe200078e02ff */
[----:B------:R-:W-:Y:S02]  /*0870*/  IADD3 R75, R48, UR15, RZ ;  /* 0x0000000f304b7c10 */ /* 0x000fe4000fffe0ff */
[----:B------:R-:W-:Y:S01]  /*0880*/  LEA.HI R7, R4, R6, RZ, 0x16 ;  /* 0x0000000604077211 */ /* 0x000fe200078fb0ff */
[----:B------:R-:W-:Y:S01]  /*0890*/  IMAD.HI R0, R8, 0x2aaaaaab, RZ ;  /* 0x2aaaaaab08007827 */ /* 0x000fe200078e02ff */
[----:B------:R-:W-:Y:S02]  /*08a0*/  SHF.R.U32.HI R5, RZ, 0x1f, R3 ;  /* 0x0000001fff057819 */ /* 0x000fe40000011603 */
[----:B------:R-:W-:Y:S01]  /*08b0*/  SHF.R.U32.HI R4, RZ, 0x1f, R2 ;  /* 0x0000001fff047819 */ /* 0x000fe20000011602 */
[----:B------:R-:W-:Y:S01]  /*08c0*/  IMAD R7, R7, -0x1800, R11 ;  /* 0xffffe80007077824 */ /* 0x000fe200078e020b */
[----:B------:R-:W-:Y:S01]  /*08d0*/  SHF.R.U32.HI R6, RZ, 0x1f, R0 ;  /* 0x0000001fff067819 */ /* 0x000fe20000011600 */
[----:B------:R-:W-:Y:S01]  /*08e0*/  IMAD R16, R15, -0x1800, R16 ;  /* 0xffffe8000f107824 */ /* 0x000fe200078e0210 */
[----:B------:R-:W-:Y:S01]  /*08f0*/  LEA.HI R5, R3, R5, RZ, 0x16 ;  /* 0x0000000503057211 */ /* 0x000fe200078fb0ff */
[----:B------:R-:W-:Y:S01]  /*0900*/  IMAD.SHL.U32 R73, R73, 0x2, RZ ;  /* 0x0000000249497824 */ /* 0x000fe200078e00ff */
[----:B------:R-:W-:Y:S01]  /*0910*/  LEA.HI R2, R2, R4, RZ, 0x16 ;  /* 0x0000000402027211 */ /* 0x000fe200078fb0ff */
[----:B------:R-:W-:Y:S01]  /*0920*/  IMAD R4, R17, -0x1800, R13 ;  /* 0xffffe80011047824 */ /* 0x000fe200078e020d */
[----:B------:R-:W-:Y:S01]  /*0930*/  LEA.HI R0, R0, R6, RZ, 0x16 ;  /* 0x0000000600007211 */ /* 0x000fe200078fb0ff */
[----:B------:R-:W-:-:S02]  /*0940*/  IMAD R6, R14, -0x1800, R12 ;  /* 0xffffe8000e067824 */ /* 0x000fc400078e020c */
[----:B------:R-:W-:Y:S02]  /*0950*/  IMAD R5, R5, -0x1800, R10 ;  /* 0xffffe80005057824 */ /* 0x000fe400078e020a */
[----:B------:R-:W-:Y:S02]  /*0960*/  IMAD R3, R2, -0x1800, R9 ;  /* 0xffffe80002037824 */ /* 0x000fe400078e0209 */
[----:B------:R-:W-:Y:S02]  /*0970*/  IMAD R2, R0, -0x1800, R8 ;  /* 0xffffe80000027824 */ /* 0x000fe400078e0208 */
[--C-:B------:R-:W-:Y:S02]  /*0980*/  IMAD R4, R4, 0xc00, R20.reuse ;  /* 0x00000c0004047824 */ /* 0x100fe400078e0214 */
[--C-:B------:R-:W-:Y:S02]  /*0990*/  IMAD R6, R6, 0xc00, R20.reuse ;  /* 0x00000c0006067824 */ /* 0x100fe400078e0214 */
[----:B------:R-:W-:-:S02]  /*09a0*/  IMAD R5, R5, 0xc00, R20 ;  /* 0x00000c0005057824 */ /* 0x000fc400078e0214 */
[--C-:B------:R-:W-:Y:S02]  /*09b0*/  IMAD R3, R3, 0xc00, R20.reuse ;  /* 0x00000c0003037824 */ /* 0x100fe400078e0214 */
[--C-:B------:R-:W-:Y:S02]  /*09c0*/  IMAD R2, R2, 0xc00, R20.reuse ;  /* 0x00000c0002027824 */ /* 0x100fe400078e0214 */
[--C-:B------:R-:W-:Y:S02]  /*09d0*/  IMAD R0, R18, 0xc00, R20.reuse ;  /* 0x00000c0012007824 */ /* 0x100fe400078e0214 */
[----:B------:R-:W-:Y:S02]  /*09e0*/  IMAD R10, R7, 0xc00, R20 ;  /* 0x00000c00070a7824 */ /* 0x000fe400078e0214 */
[----:B-1---5:R-:W-:-:S04]  /*09f0*/  IMAD.WIDE R18, R4, 0x2, R22 ;  /* 0x0000000204127825 */ /* 0x022fc800078e0216 */
[----:B------:R-:W-:-:S04]  /*0a00*/  IMAD.WIDE R14, R6, 0x2, R22 ;  /* 0x00000002060e7825 */ /* 0x000fc800078e0216 */
[----:B------:R-:W-:-:S04]  /*0a10*/  IMAD.WIDE R8, R5, 0x2, R22 ;  /* 0x0000000205087825 */ /* 0x000fc800078e0216 */
[----:B------:R-:W-:Y:S01]  /*0a20*/  IMAD.WIDE R6, R3, 0x2, R22 ;  /* 0x0000000203067825 */ /* 0x000fe200078e0216 */
[----:B------:R-:W-:-:S03]  /*0a30*/  IADD3 R64, P1, R8, 0x100, RZ ;  /* 0x0000010008407810 */ /* 0x000fc60007f3e0ff */
[----:B------:R-:W-:Y:S01]  /*0a40*/  IMAD.WIDE R4, R2, 0x2, R22 ;  /* 0x0000000202047825 */ /* 0x000fe200078e0216 */
[----:B------:R-:W-:-:S03]  /*0a50*/  IADD3 R65, P2, R6, 0x100, RZ ;  /* 0x0000010006417810 */ /* 0x000fc60007f5e0ff */
[----:B------:R-:W-:Y:S01]  /*0a60*/  IMAD R16, R16, 0xc00, R20 ;  /* 0x00000c0010107824 */ /* 0x000fe200078e0214 */
[----:B------:R-:W-:Y:S01]  /*0a70*/  IADD3 R66, P3, R4, 0x100, RZ ;  /* 0x0000010004427810 */ /* 0x000fe20007f7e0ff */
[----:B--2---:R-:W-:-:S04]  /*0a80*/  IMAD.WIDE.U32 R2, R20, 0x2, R28 ;  /* 0x0000000214027825 */ /* 0x004fc800078e001c */
[----:B------:R-:W-:Y:S01]  /*0a90*/  IMAD.SHL.U32 R72, R72, 0x2, RZ ;  /* 0x0000000248487824 */ /* 0x000fe200078e00ff */
[----:B------:R-:W-:Y:S01]  /*0aa0*/  @!PT LDS RZ, [RZ] ;  /* 0x00000000fffff984 */ /* 0x000fe20000000800 */
[----:B------:R-:W-:Y:S01]  /*0ab0*/  @!PT LDS RZ, [RZ] ;  /* 0x00000000fffff984 */ /* 0x000fe20000000800 */
[----:B------:R-:W-:Y:S01]  /*0ac0*/  @!PT LDS RZ, [RZ] ;  /* 0x00000000fffff984 */ /* 0x000fe20000000800 */
[----:B------:R-:W-:Y:S01]  /*0ad0*/  LDGSTS.E.BYPASS.LTC128B.128 [R75], desc[UR22][R2.64] ;  /* 0x00000000024b7fae */ /* 0x000fe2000b901d56 */
[----:B------:R-:W-:Y:S02]  /*0ae0*/  IMAD.SHL.U32 R71, R71, 0x2, RZ ;  /* 0x0000000247477824 */ /* 0x000fe400078e00ff */
[----:B------:R-:W-:Y:S01]  /*0af0*/  IMAD.WIDE R12, R0, 0x2, R22 ;  /* 0x00000002000c7825 */ /* 0x000fe200078e0216 */
[----:B------:R-:W0:Y:S03]  /*0b00*/  LDGDEPBAR ;  /* 0x00000000000079af */ /* 0x000e260000000000 */
[----:B------:R-:W-:Y:S01]  /*0b10*/  IMAD.SHL.U32 R70, R70, 0x2, RZ ;  /* 0x0000000246467824 */ /* 0x000fe200078e00ff */
[----:B------:R-:W-:Y:S01]  /*0b20*/  LDGSTS.E.BYPASS.LTC128B.128 [R75+0x1000], desc[UR22][R12.64] ;  /* 0x010000000c4b7fae */ /* 0x000fe2000b901d56 */
[----:B------:R-:W-:Y:S01]  /*0b30*/  IMAD.SHL.U32 R69, R69, 0x2, RZ ;  /* 0x0000000245457824 */ /* 0x000fe200078e00ff */
[----:B------:R-:W-:Y:S01]  /*0b40*/  IADD3 R74, P0, R12, 0x100, RZ ;  /* 0x000001000c4a7810 */ /* 0x000fe20007f1e0ff */
[----:B------:R-:W-:-:S02]  /*0b50*/  VIADD R25, R73, UR15 ;  /* 0x0000000f49197c36 */ /* 0x000fc40008000000 */
[----:B------:R-:W-:-:S03]  /*0b60*/  IMAD.WIDE R16, R16, 0x2, R22 ;  /* 0x0000000210107825 */ /* 0x000fc600078e0216 */
[----:B------:R-:W-:Y:S01]  /*0b70*/  LDGSTS.E.BYPASS.LTC128B.128 [R25+0x1000], desc[UR22][R18.64] ;  /* 0x0100000012197fae */ /* 0x000fe2000b901d56 */
[----:B------:R-:W-:-:S04]  /*0b80*/  IMAD.WIDE R10, R10, 0x2, R22 ;  /* 0x000000020a0a7825 */ /* 0x000fc800078e0216 */
[----:B------:R-:W-:Y:S02]  /*0b90*/  IMAD.SHL.U32 R68, R68, 0x2, RZ ;  /* 0x0000000244447824 */ /* 0x000fe400078e00ff */
[----:B------:R-:W-:Y:S02]  /*0ba0*/  VIADD R24, R72, UR15 ;  /* 0x0000000f48187c36 */ /* 0x000fe40008000000 */
[----:B------:R-:W-:Y:S02]  /*0bb0*/  IMAD.SHL.U32 R67, R67, 0x2, RZ ;  /* 0x0000000243437824 */ /* 0x000fe400078e00ff */
[----:B------:R-:W-:Y:S01]  /*0bc0*/  VIADD R23, R71, UR15 ;  /* 0x0000000f47177c36 */ /* 0x000fe20008000000 */
[----:B------:R-:W-:Y:S01]  /*0bd0*/  LDGSTS.E.BYPASS.LTC128B.128 [R24+0x1000], desc[UR22][R16.64] ;  /* 0x0100000010187fae */ /* 0x000fe2000b901d56 */
[----:B------:R-:W-:Y:S02]  /*0be0*/  VIADD R22, R70, UR15 ;  /* 0x0000000f46167c36 */ /* 0x000fe40008000000 */
[----:B------:R-:W-:Y:S01]  /*0bf0*/  VIADD R21, R69, UR15 ;  /* 0x0000000f45157c36 */ /* 0x000fe20008000000 */
[----:B------:R-:W-:Y:S01]  /*0c00*/  LDGSTS.E.BYPASS.LTC128B.128 [R23+0x1000], desc[UR22][R14.64] ;  /* 0x010000000e177fae */ /* 0x000fe2000b901d56 */
[----:B------:R-:W-:-:S02]  /*0c10*/  VIADD R20, R68, UR15 ;  /* 0x0000000f44147c36 */ /* 0x000fc40008000000 */
[----:B------:R-:W-:Y:S01]  /*0c20*/  VIADD R0, R67, UR15 ;  /* 0x0000000f43007c36 */ /* 0x000fe20008000000 */
[----:B------:R-:W-:Y:S01]  /*0c30*/  LDGSTS.E.BYPASS.LTC128B.128 [R22+0x1000], desc[UR22][R10.64] ;  /* 0x010000000a167fae */ /* 0x000fe2000b901d56 */
[----:B------:R-:W-:Y:S02]  /*0c40*/  IMAD.SHL.U32 R49, R49, 0x2, RZ ;  /* 0x0000000231317824 */ /* 0x000fe400078e00ff */
[----:B------:R-:W-:Y:S01]  /*0c50*/  IMAD.X R61, RZ, RZ, R5, P3 ;  /* 0x000000ffff3d7224 */ /* 0x000fe200018e0605 */
[----:B------:R-:W-:Y:S01]  /*0c60*/  LDGSTS.E.BYPASS.LTC128B.128 [R21+0x1000], desc[UR22][R8.64] ;  /* 0x0100000008157fae */ /* 0x000fe2000b901d56 */
[----:B------:R-:W-:Y:S01]  /*0c70*/  IMAD.X R62, RZ, RZ, R13, P0 ;  /* 0x000000ffff3e7224 */ /* 0x000fe200000e060d */
[----:B------:R-:W-:Y:S01]  /*0c80*/  IADD3 R63, P0, R10, 0x100, RZ ;  /* 0x000001000a3f7810 */ /* 0x000fe20007f1e0ff */
[----:B------:R-:W-:Y:S01]  /*0c90*/  IMAD.X R59, RZ, RZ, R9, P1 ;  /* 0x000000ffff3b7224 */ /* 0x000fe200008e0609 */
[----:B------:R-:W-:Y:S01]  /*0ca0*/  LDGSTS.E.BYPASS.LTC128B.128 [R20+0x1000], desc[UR22][R6.64] ;  /* 0x0100000006147fae */ /* 0x000fe2000b901d56 */
[----:B------:R-:W-:Y:S01]  /*0cb0*/  IMAD.X R60, RZ, RZ, R7, P2 ;  /* 0x000000ffff3c7224 */ /* 0x000fe200010e0607 */
[----:B------:R-:W-:Y:S01]  /*0cc0*/  IADD3 R56, P3, R14, 0x100, RZ ;  /* 0x000001000e387810 */ /* 0x000fe20007f7e0ff */
[----:B------:R-:W-:Y:S01]  /*0cd0*/  IMAD.X R57, RZ, RZ, R11, P0 ;  /* 0x000000ffff397224 */ /* 0x000fe200000e060b */
[----:B------:R-:W-:Y:S01]  /*0ce0*/  LDGSTS.E.BYPASS.LTC128B.128 [R0+0x1000], desc[UR22][R4.64] ;  /* 0x0100000004007fae */ /* 0x000fe2000b901d56 */
[----:B------:R-:W-:Y:S01]  /*0cf0*/  IADD3 R54, P1, R18, 0x100, RZ ;  /* 0x0000010012367810 */ /* 0x000fe20007f3e0ff */
[----:B------:R-:W-:Y:S01]  /*0d00*/  IMAD.SHL.U32 R46, R46, 0x2, RZ ;  /* 0x000000022e2e7824 */ /* 0x000fe200078e00ff */
[----:B------:R-:W-:Y:S01]  /*0d10*/  IADD3 R55, P2, R16, 0x100, RZ ;  /* 0x0000010010377810 */ /* 0x000fe20007f5e0ff */
[----:B------:R-:W0:Y:S01]  /*0d20*/  LDGDEPBAR ;  /* 0x00000000000079af */ /* 0x000e220000000000 */
[----:B------:R-:W-:-:S02]  /*0d30*/  IMAD.X R53, RZ, RZ, R15, P3 ;  /* 0x000000ffff357224 */ /* 0x000fc400018e060f */
[----:B------:R-:W-:Y:S01]  /*0d40*/  IADD3.X R52, RZ, R17, RZ, P2, !PT ;  /* 0x00000011ff347210 */ /* 0x000fe200017fe4ff */
[----:B------:R-:W-:Y:S01]  /*0d50*/  BAR.SYNC.DEFER_BLOCKING 0x0 ;  /* 0x0000000000007b1d */ /* 0x000fe20000010000 */
[----:B------:R-:W-:Y:S02]  /*0d60*/  IMAD.X R51, RZ, RZ, R19, P1 ;  /* 0x000000ffff337224 */ /* 0x000fe400008e0613 */
[----:B------:R-:W-:Y:S02]  /*0d70*/  IMAD.SHL.U32 R45, R45, 0x2, RZ ;  /* 0x000000022d2d7824 */ /* 0x000fe400078e00ff */
[----:B------:R-:W-:Y:S01]  /*0d80*/  IMAD.SHL.U32 R44, R44, 0x2, RZ ;  /* 0x000000022c2c7824 */ /* 0x000fe200078e00ff */
[----:B------:R-:W-:Y:S01]  /*0d90*/  @!PT LDS RZ, [RZ] ;  /* 0x00000000fffff984 */ /* 0x000fe20000000800 */
[----:B------:R-:W-:Y:S01]  /*0da0*/  @!PT LDS RZ, [RZ] ;  /* 0x00000000fffff984 */ /* 0x000fe20000000800 */
[----:B------:R-:W-:Y:S01]  /*0db0*/  @!PT LDS RZ, [RZ] ;  /* 0x00000000fffff984 */ /* 0x000fe20000000800 */
[----:B------:R1:W-:Y:S04]  /*0dc0*/  LDGSTS.E.BYPASS.LTC128B.128 [R75+0x800], desc[UR22][R2.64+0x80] ;  /* 0x00800080024b7fae */ /* 0x0003e8000b901d56 */
[----:B------:R-:W0:Y:S04]  /*0dd0*/  LDGDEPBAR ;  /* 0x00000000000079af */ /* 0x000e280000000000 */
[----:B------:R2:W-:Y:S04]  /*0de0*/  LDGSTS.E.BYPASS.LTC128B.128 [R75+0x5000], desc[UR22][R12.64+0x80] ;  /* 0x050000800c4b7fae */ /* 0x0005e8000b901d56 */
[----:B------:R3:W-:Y:S04]  /*0df0*/  LDGSTS.E.BYPASS.LTC128B.128 [R25+0x5000], desc[UR22][R18.64+0x80] ;  /* 0x0500008012197fae */ /* 0x0007e8000b901d56 */
[----:B------:R4:W-:Y:S04]  /*0e00*/  LDGSTS.E.BYPASS.LTC128B.128 [R24+0x5000], desc[UR22][R16.64+0x80] ;  /* 0x0500008010187fae */ /* 0x0009e8000b901d56 */
[----:B------:R5:W-:Y:S04]  /*0e10*/  LDGSTS.E.BYPASS.LTC128B.128 [R23+0x5000], desc[UR22][R14.64+0x80] ;  /* 0x050000800e177fae */ /* 0x000be8000b901d56 */
[----:B------:R5:W-:Y:S01]  /*0e20*/  LDGSTS.E.BYPASS.LTC128B.128 [R22+0x5000], desc[UR22][R10.64+0x80] ;  /* 0x050000800a167fae */ /* 0x000be2000b901d56 */
[----:B-1----:R-:W-:-:S03]  /*0e30*/  SHF.R.U32.HI R2, RZ, 0x3, R76 ;  /* 0x00000003ff027819 */ /* 0x002fc6000001164c */
[----:B------:R1:W-:Y:S04]  /*0e40*/  LDGSTS.E.BYPASS.LTC128B.128 [R21+0x5000], desc[UR22][R8.64+0x80] ;  /* 0x0500008008157fae */ /* 0x0003e8000b901d56 */
[----:B------:R1:W-:Y:S01]  /*0e50*/  LDGSTS.E.BYPASS.LTC128B.128 [R20+0x5000], desc[UR22][R6.64+0x80] ;  /* 0x0500008006147fae */ /* 0x0003e2000b901d56 */
[----:B--2---:R-:W-:-:S03]  /*0e60*/  LOP3.LUT R12, R76, 0x7, RZ, 0xc0, !PT ;  /* 0x000000074c0c7812 */ /* 0x004fc600078ec0ff */
[----:B------:R2:W-:Y:S01]  /*0e70*/  LDGSTS.E.BYPASS.LTC128B.128 [R0+0x5000], desc[UR22][R4.64+0x80] ;  /* 0x0500008004007fae */ /* 0x0005e2000b901d56 */
[----:B---3--:R-:W-:-:S03]  /*0e80*/  CS2R R18, SRZ ;  /* 0x0000000000127805 */ /* 0x008fc6000001ff00 */
[----:B------:R-:W0:Y:S01]  /*0e90*/  LDGDEPBAR ;  /* 0x00000000000079af */ /* 0x000e220000000000 */
[----:B----4-:R-:W-:Y:S02]  /*0ea0*/  CS2R R16, SRZ ;  /* 0x0000000000107805 */ /* 0x010fe4000001ff00 */
[----:B-----5:R-:W-:Y:S02]  /*0eb0*/  CS2R R14, SRZ ;  /* 0x00000000000e7805 */ /* 0x020fe4000001ff00 */
[----:B------:R-:W-:Y:S02]  /*0ec0*/  SGXT.U32 R22, R2, 0x1 ;  /* 0x000000010216781a */ /* 0x000fe40000000000 */
[----:B------:R-:W-:Y:S02]  /*0ed0*/  CS2R R10, SRZ ;  /* 0x00000000000a7805 */ /* 0x000fe4000001ff00 */
[----:B------:R-:W-:Y:S02]  /*0ee0*/  LOP3.LUT R3, R22, 0x7, R76, 0x78, !PT ;  /* 0x0000000716037812 */ /* 0x000fe400078e784c */
[----:B-1----:R-:W-:-:S02]  /*0ef0*/  CS2R R8, SRZ ;  /* 0x0000000000087805 */ /* 0x002fc4000001ff00 */
[----:B------:R-:W-:Y:S02]  /*0f00*/  LOP3.LUT R21, R26, 0x7, R76, 0xf8, !PT ;  /* 0x000000071a157812 */ /* 0x000fe400078ef84c */
[C---:B------:R-:W-:Y:S01]  /*0f10*/  LOP3.LUT R2, R22.reuse, 0x2, RZ, 0xfc, !PT ;  /* 0x0000000216027812 */ /* 0x040fe200078efcff */
[----:B------:R-:W-:Y:S01]  /*0f20*/  IMAD.SHL.U32 R23, R3, 0x8, RZ ;  /* 0x0000000803177824 */ /* 0x000fe200078e00ff */
[C---:B------:R-:W-:Y:S02]  /*0f30*/  LOP3.LUT R20, R22.reuse, 0x6, RZ, 0xfc, !PT ;  /* 0x0000000616147812 */ /* 0x040fe400078efcff */
[----:B------:R-:W-:Y:S02]  /*0f40*/  CS2R R6, SRZ ;  /* 0x0000000000067805 */ /* 0x000fe4000001ff00 */
[----:B--2---:R-:W-:Y:S01]  /*0f50*/  LOP3.LUT R0, R22, 0x4, RZ, 0xfc, !PT ;  /* 0x0000000416007812 */ /* 0x004fe200078efcff */
[----:B------:R-:W-:-:S04]  /*0f60*/  DEPBAR.LE SB0, 0x2 ;  /* 0x000080800000791a */ /* 0x000fc80000000000 */
[----:B------:R-:W-:Y:S01]  /*0f70*/  LOP3.LUT R3, R0, 0x7, R76, 0x78, !PT ;  /* 0x0000000700037812 */ /* 0x000fe200078e784c */
[----:B------:R-:W-:Y:S01]  /*0f80*/  IMAD.SHL.U32 R0, R21, 0x40, RZ ;  /* 0x0000004015007824 */ /* 0x000fe200078e00ff */
[----:B------:R-:W-:Y:S01]  /*0f90*/  LOP3.LUT R22, R2, 0x7, R76, 0x78, !PT ;  /* 0x0000000702167812 */ /* 0x000fe200078e784c */
[----:B------:R-:W-:Y:S01]  /*0fa0*/  IMAD.WIDE.U32 R4, R12, 0x10, R28 ;  /* 0x000000100c047825 */ /* 0x000fe200078e001c */
[----:B------:R-:W-:Y:S02]  /*0fb0*/  LOP3.LUT R2, R20, 0x7, R76, 0x78, !PT ;  /* 0x0000000714027812 */ /* 0x000fe400078e784c */
[----:B------:R-:W-:Y:S02]  /*0fc0*/  CS2R R12, SRZ ;  /* 0x00000000000c7805 */ /* 0x000fe4000001ff00 */
[----:B------:R-:W-:Y:S01]  /*0fd0*/  LOP3.LUT R23, R0, R23, RZ, 0xfc, !PT ;  /* 0x0000001700177212 */ /* 0x000fe200078efcff */
[----:B------:R-:W-:Y:S01]  /*0fe0*/  IMAD.SHL.U32 R22, R22, 0x8, RZ ;  /* 0x0000000816167824 */ /* 0x000fe200078e00ff */
[----:B------:R-:W-:Y:S01]  /*0ff0*/  SHF.L.U32 R21, R3, 0x3, RZ ;  /* 0x0000000303157819 */ /* 0x000fe200000006ff */
[----:B------:R-:W-:Y:S01]  /*1000*/  IMAD.SHL.U32 R20, R2, 0x8, RZ ;  /* 0x0000000802147824 */ /* 0x000fe200078e00ff */
[----:B------:R-:W-:Y:S01]  /*1010*/  BAR.SYNC.DEFER_BLOCKING 0x0 ;  /* 0x0000000000007b1d */ /* 0x000fe20000010000 */
[----:B------:R-:W-:Y:S01]  /*1020*/  IMAD.SHL.U32 R47, R23, 0x2, RZ ;  /* 0x00000002172f7824 */ /* 0x000fe200078e00ff */
[----:B------:R-:W-:-:S02]  /*1030*/  LOP3.LUT R3, R0, R22, RZ, 0xfc, !PT ;  /* 0x0000001600037212 */ /* 0x000fc400078efcff */
[C---:B------:R-:W-:Y:S02]  /*1040*/  LOP3.LUT R2, R0.reuse, R21, RZ, 0xfc, !PT ;  /* 0x0000001500027212 */ /* 0x040fe400078efcff */
[----:B------:R-:W-:Y:S01]  /*1050*/  LOP3.LUT R0, R0, R20, RZ, 0xfc, !PT ;  /* 0x0000001400007212 */ /* 0x000fe200078efcff */
[----:B------:R-:W-:Y:S01]  /*1060*/  IMAD.SHL.U32 R3, R3, 0x2, RZ ;  /* 0x0000000203037824 */ /* 0x000fe200078e00ff */
[----:B------:R-:W-:Y:S01]  /*1070*/  IADD3 R58, P0, R4, 0x100, RZ ;  /* 0x00000100043a7810 */ /* 0x000fe20007f1e0ff */
[----:B------:R-:W-:Y:S02]  /*1080*/  IMAD.SHL.U32 R2, R2, 0x2, RZ ;  /* 0x0000000202027824 */ /* 0x000fe400078e00ff */
[----:B------:R-:W-:Y:S02]  /*1090*/  IMAD.SHL.U32 R0, R0, 0x2, RZ ;  /* 0x0000000200007824 */ /* 0x000fe400078e00ff */
[----:B------:R-:W-:Y:S01]  /*10a0*/  IMAD.X R50, RZ, RZ, R5, P0 ;  /* 0x000000ffff327224 */ /* 0x000fe200000e0605 */
[----:B------:R-:W-:Y:S01]  /*10b0*/  CS2R R4, SRZ ;  /* 0x0000000000047805 */ /* 0x000fe2000001ff00 */
[----:B------:R1:W2:Y:S04]  /*10c0*/  LDSM.16.M88.4 R20, [R49+UR15] ;  /* 0x0000000f3114783b */ /* 0x0002a80008000200 */
[----:B------:R1:W3:Y:S04]  /*10d0*/  LDSM.16.M88.4 R24, [R47+UR15+0x1000] ;  /* 0x0010000f2f18783b */ /* 0x0002e80008000200 */
[----:B------:R1:W4:Y:S01]  /*10e0*/  LDSM.16.M88.4 R28, [R47+UR15+0x3000] ;  /* 0x0030000f2f1c783b */ /* 0x0003220008000200 */
[----:B------:R-:W-:-:S04]  /*10f0*/  DEPBAR.LE SB1, 0x0 ;  /* 0x000090000000791a */ /* 0x000fc80000000000 */
.L_x_0:
[----:B------:R-:W-:-:S01]  /*1100*/  LDSM.16.M88.4 R32, [R46+UR4] ;  /* 0x000000042e20783b */ /* 0x000fc20008000200 */
[----:B-123--:R-:W-:Y:S01]  /*1110*/  HMMA.16816.F32.BF16 R4, R20, R24, R4 ;  /* 0x000000181404723c */ /* 0x00efe20000041804 */
[----:B------:R-:W-:Y:S02]  /*1120*/  UIADD3 UR13, UR13, 0x40, URZ ;  /* 0x000000400d0d7890 */ /* 0x000fe4000fffe03f */
[----:B------:R-:W2:Y:S01]  /*1130*/  LDSM.16.M88.4 R36, [R3+UR5] ;  /* 0x000000050324783b */ /* 0x000ea20008000200 */
[----:B------:R-:W-:Y:S02]  /*1140*/  UIADD3 UR12, UR12, 0x1, URZ ;  /* 0x000000010c0c7890 */ /* 0x000fe4000fffe03f */
[----:B------:R-:W-:Y:S01]  /*1150*/  HMMA.16816.F32.BF16 R8, R20, R26, R8 ;  /* 0x0000001a1408723c */ /* 0x000fe20000041808 */
[----:B------:R-:W3:Y:S01]  /*1160*/  LDSM.16.M88.4 R40, [R3+UR5+0x2000] ;  /* 0x002000050328783b */ /* 0x000ee20008000200 */
[----:B------:R-:W-:Y:S02]  /*1170*/  UISETP.GE.U32.AND UP1, UPT, UR13, 0xb80, UPT ;  /* 0x00000b800d00788c */ /* 0x000fe4000bf26070 */
[----:B------:R-:W-:Y:S01]  /*1180*/  UIADD3 UR18, UR18, 0x1, URZ ;  /* 0x0000000112127890 */ /* 0x000fe2000fffe03f */
[----:B------:R-:W-:Y:S01]  /*1190*/  LDSM.16.M88.4 R24, [R2+UR5] ;  /* 0x000000050218783b */ /* 0x000fe20008000200 */
[----:B----4-:R-:W-:Y:S02]  /*11a0*/  HMMA.16816.F32.BF16 R12, R20, R28, R12 ;  /* 0x0000001c140c723c */ /* 0x010fe4000004180c */
[----:B------:R-:W-:Y:S01]  /*11b0*/  UISETP.GE.AND UP0, UPT, UR18, 0x2, UPT ;  /* 0x000000021200788c */ /* 0x000fe2000bf06270 */
[----:B------:R-:W-:Y:S01]  /*11c0*/  PLOP3.LUT P0, PT, PT, PT, UP1, 0x80, 0x0 ;  /* 0x000000000000781c */ /* 0x000fe20003f0f018 */
[----:B------:R-:W-:Y:S02]  /*11d0*/  UISETP.GE.U32.AND UP1, UPT, UR13, 0xbc0, UPT ;  /* 0x00000bc00d00788c */ /* 0x000fe4000bf26070 */
[----:B------:R-:W-:Y:S01]  /*11e0*/  HMMA.16816.F32.BF16 R16, R20, R30, R16 ;  /* 0x0000001e1410723c */ /* 0x000fe20000041810 */
[----:B------:R-:W4:Y:S01]  /*11f0*/  LDSM.16.M88.4 R20, [R45+UR4] ;  /* 0x000000042d14783b */ /* 0x000f220008000200 */
[----:B------:R-:W-:Y:S03]  /*1200*/  USEL UR18, UR18, URZ, !UP0 ;  /* 0x0000003f12127287 */ /* 0x000fe6000c000000 */
[----:B------:R-:W4:Y:S01]  /*1210*/  LDSM.16.M88.4 R28, [R2+UR5+0x2000] ;  /* 0x00200005021c783b */ /* 0x000f220008000200 */
[----:B------:R-:W-:Y:S02]  /*1220*/  ULEA UR21, UR18, UR14, 0xe ;  /* 0x0000000e12157291 */ /* 0x000fe4000f8e703f */
[----:B------:R-:W-:Y:S04]  /*1230*/  UISETP.GE.AND UP0, UPT, UR12, 0x2, UPT ;  /* 0x000000020c00788c */ /* 0x000fe8000bf06270 */
[----:B------:R-:W-:-:S01]  /*1240*/  USEL UR12, UR12, URZ, !UP0 ;  /* 0x0000003f0c0c7287 */ /* 0x000fc2000c000000 */
[----:B--2---:R-:W-:Y:S06]  /*1250*/  HMMA.16816.F32.BF16 R4, R32, R36, R4 ;  /* 0x000000242004723c */ /* 0x004fec0000041804 */
[----:B------:R-:W-:Y:S01]  /*1260*/  HMMA.16816.F32.BF16 R8, R32, R38, R8 ;  /* 0x000000262008723c */ /* 0x000fe20000041808 */
[----:B------:R-:W-:Y:S05]  /*1270*/  LDSM.16.M88.4 R36, [R0+UR5] ;  /* 0x000000050024783b */ /* 0x000fea0008000200 */
[----:B---3--:R-:W-:Y:S06]  /*1280*/  HMMA.16816.F32.BF16 R12, R32, R40, R12 ;  /* 0x00000028200c723c */ /* 0x008fec000004180c */
[----:B------:R-:W-:Y:S01]  /*1290*/  HMMA.16816.F32.BF16 R16, R32, R42, R16 ;  /* 0x0000002a2010723c */ /* 0x000fe20000041810 */
[----:B------:R-:W2:Y:S01]  /*12a0*/  LDSM.16.M88.4 R32, [R44+UR4] ;  /* 0x000000042c20783b */ /* 0x000ea20008000200 */
[----:B------:R-:W-:Y:S03]  /*12b0*/  ULEA UR4, UR12, UR15, 0xb ;  /* 0x0000000f0c047291 */ /* 0x000fe6000f8e583f */
[----:B------:R-:W3:-:S01]  /*12c0*/  LDSM.16.M88.4 R40, [R0+UR5+0x2000] ;  /* 0x002000050028783b */ /* 0x000ec20008000200 */
[----:B----4-:R-:W-:Y:S01]  /*12d0*/  HMMA.16816.F32.BF16 R4, R20, R24, R4 ;  /* 0x000000181404723c */ /* 0x010fe20000041804 */
[----:B------:R-:W-:Y:S01]  /*12e0*/  ULEA UR5, UR12, UR14, 0xe ;  /* 0x0000000e0c057291 */ /* 0x000fe2000f8e703f */
[----:B------:R-:W-:Y:S04]  /*12f0*/  BAR.SYNC.DEFER_BLOCKING 0x0 ;  /* 0x0000000000007b1d */ /* 0x000fe80000010000 */
[----:B------:R-:W-:Y:S06]  /*1300*/  HMMA.16816.F32.BF16 R8, R20, R26, R8 ;  /* 0x0000001a1408723c */ /* 0x000fec0000041808 */
[----:B------:R-:W-:Y:S05]  /*1310*/  HMMA.16816.F32.BF16 R12, R20, R28, R12 ;  /* 0x0000001c140c723c */ /* 0x000fea000004180c */
[----:B------:R-:W-:Y:S02]  /*1320*/  IADD3 R24, P1, R74, UR10, RZ ;  /* 0x0000000a4a187c10 */ /* 0x000fe4000ff3e0ff */
[----:B------:R-:W-:Y:S04]  /*1330*/  VIADD R28, R69, UR21 ;  /* 0x00000015451c7c36 */ /* 0x000fe80008000000 */
[----:B------:R-:W-:Y:S01]  /*1340*/  IADD3.X R25, R62, UR9, RZ, P1, !PT ;  /* 0x000000093e197c10 */ /* 0x000fe20008ffe4ff */
[----:B------:R-:W-:Y:S07]  /*1350*/  HMMA.16816.F32.BF16 R16, R20, R30, R16 ;  /* 0x0000001e1410723c */ /* 0x000fee0000041810 */
[----:B------:R-:W-:Y:S01]  /*1360*/  IADD3 R20, P2, R58, UR10, RZ ;  /* 0x0000000a3a147c10 */ /* 0x000fe2000ff5e0ff */
[----:B------:R-:W-:Y:S03]  /*1370*/  IMAD.U32 R22, RZ, RZ, UR18 ;  /* 0x00000012ff167e24 */ /* 0x000fe6000f8e00ff */
[----:B------:R-:W-:Y:S01]  /*1380*/  IADD3.X R21, R50, UR9, RZ, P2, !PT ;  /* 0x0000000932157c10 */ /* 0x000fe200097fe4ff */
[----:B------:R-:W-:Y:S01]  /*1390*/  IMAD R22, R22, 0x800, R75 ;  /* 0x0000080016167824 */ /* 0x000fe200078e024b */
[----:B------:R-:W-:Y:S01]  /*13a0*/  IADD3 R26, P2, R54, UR10, RZ ;  /* 0x0000000a361a7c10 */ /* 0x000fe2000ff5e0ff */
[----:B--2---:R-:W-:Y:S03]  /*13b0*/  HMMA.16816.F32.BF16 R4, R32, R36, R4 ;  /* 0x000000242004723c */ /* 0x004fe60000041804 */
[----:B------:R-:W-:Y:S01]  /*13c0*/  @!PT LDS RZ, [RZ] ;  /* 0x00000000fffff984 */ /* 0x000fe20000000800 */
[----:B------:R-:W-:Y:S01]  /*13d0*/  @!PT LDS RZ, [RZ] ;  /* 0x00000000fffff984 */ /* 0x000fe20000000800 */
[----:B------:R-:W-:Y:S01]  /*13e0*/  @!PT LDS RZ, [RZ] ;  /* 0x00000000fffff984 */ /* 0x000fe20000000800 */
[----:B------:R2:W-:Y:S02]  /*13f0*/  LDGSTS.E.BYPASS.LTC128B.128 [R22], desc[UR22][R20.64], !P0 ;  /* 0x0000000014167fae */ /* 0x0005e4000c101d56 */
[----:B------:R-:W-:-:S01]  /*1400*/  IADD3.X R27, R51, UR9, RZ, P2, !PT ;  /* 0x00000009331b7c10 */ /* 0x000fc200097fe4ff */
[----:B------:R-:W-:Y:S01]  /*1410*/  HMMA.16816.F32.BF16 R8, R32, R38, R8 ;  /* 0x000000262008723c */ /* 0x000fe20000041808 */
[----:B------:R-:W0:Y:S05]  /*1420*/  LDGDEPBAR ;  /* 0x00000000000079af */ /* 0x000e2a0000000000 */
[----:B---3--:R-:W-:Y:S06]  /*1430*/  HMMA.16816.F32.BF16 R12, R32, R40, R12 ;  /* 0x00000028200c723c */ /* 0x008fec000004180c */
[----:B------:R-:W-:Y:S05]  /*1440*/  HMMA.16816.F32.BF16 R16, R32, R42, R16 ;  /* 0x0000002a2010723c */ /* 0x000fea0000041810 */
[----:B--2---:R-:W-:Y:S01]  /*1450*/  VIADD R20, R48, UR21 ;  /* 0x0000001530147c36 */ /* 0x004fe20008000000 */
[----:B------:R-:W-:Y:S01]  /*1460*/  IADD3 R22, P1, R55, UR10, RZ ;  /* 0x0000000a37167c10 */ /* 0x000fe2000ff3e0ff */
[----:B------:R-:W-:Y:S03]  /*1470*/  VIADD R21, R73, UR21 ;  /* 0x0000001549157c36 */ /* 0x000fe60008000000 */
[----:B------:R2:W-:Y:S01]  /*1480*/  LDGSTS.E.BYPASS.LTC128B.128 [R20], desc[UR22][R24.64], !P0 ;  /* 0x0000000018147fae */ /* 0x0005e2000c101d56 */
[----:B------:R-:W-:Y:S03]  /*1490*/  IADD3.X R23, R52, UR9, RZ, P1, !PT ;  /* 0x0000000934177c10 */ /* 0x000fe60008ffe4ff */
[----:B------:R3:W-:Y:S01]  /*14a0*/  LDGSTS.E.BYPASS.LTC128B.128 [R21], desc[UR22][R26.64], !P0 ;  /* 0x000000001a157fae */ /* 0x0007e2000c101d56 */
[----:B--2---:R-:W-:Y:S01]  /*14b0*/  IADD3 R20, P2, R56, UR10, RZ ;  /* 0x0000000a38147c10 */ /* 0x004fe2000ff5e0ff */
[----:B------:R-:W-:Y:S02]  /*14c0*/  VIADD R24, R72, UR21 ;  /* 0x0000001548187c36 */ /* 0x000fe40008000000 */
[----:B------:R-:W-:Y:S01]  /*14d0*/  VIADD R25, R71, UR21 ;  /* 0x0000001547197c36 */ /* 0x000fe20008000000 */
[----:B---3--:R-:W-:Y:S02]  /*14e0*/  IADD3.X R21, R53, UR9, RZ, P2, !PT ;  /* 0x0000000935157c10 */ /* 0x008fe400097fe4ff */
[----:B------:R2:W-:Y:S01]  /*14f0*/  LDGSTS.E.BYPASS.LTC128B.128 [R24], desc[UR22][R22.64], !P0 ;  /* 0x0000000016187fae */ /* 0x0005e2000c101d56 */
[----:B------:R-:W-:Y:S03]  /*1500*/  IADD3 R26, P1, R63, UR10, RZ ;  /* 0x0000000a3f1a7c10 */ /* 0x000fe6000ff3e0ff */
[----:B------:R3:W-:Y:S01]  /*1510*/  LDGSTS.E.BYPASS.LTC128B.128 [R25], desc[UR22][R20.64], !P0 ;  /* 0x0000000014197fae */ /* 0x0007e2000c101d56 */
[----:B------:R-:W-:Y:S02]  /*1520*/  IADD3.X R27, R57, UR9, RZ, P1, !PT ;  /* 0x00000009391b7c10 */ /* 0x000fe40008ffe4ff */
[----:B--2---:R-:W-:Y:S02]  /*1530*/  IADD3 R24, P3, R64, UR10, RZ ;  /* 0x0000000a40187c10 */ /* 0x004fe4000ff7e0ff */
[----:B------:R-:W-:Y:S01]  /*1540*/  IADD3 R22, P2, R65, UR10, RZ ;  /* 0x0000000a41167c10 */ /* 0x000fe2000ff5e0ff */
[----:B---3--:R-:W-:Y:S01]  /*1550*/  VIADD R21, R70, UR21 ;  /* 0x0000001546157c36 */ /* 0x008fe20008000000 */
[----:B------:R-:W-:Y:S02]  /*1560*/  IADD3.X R25, R59, UR9, RZ, P3, !PT ;  /* 0x000000093b197c10 */ /* 0x000fe40009ffe4ff */
[----:B------:R-:W-:Y:S01]  /*1570*/  IADD3 R20, P1, R66, UR10, RZ ;  /* 0x0000000a42147c10 */ /* 0x000fe2000ff3e0ff */
[----:B------:R-:W-:Y:S01]  /*1580*/  UIADD3 UR10, UP0, UR10, 0x80, URZ ;  /* 0x000000800a0a7890 */ /* 0x000fe2000ff1e03f */
[----:B------:R2:W-:Y:S01]  /*1590*/  LDGSTS.E.BYPASS.LTC128B.128 [R21], desc[UR22][R26.64], !P0 ;  /* 0x000000001a157fae */ /* 0x0005e2000c101d56 */
[----:B------:R-:W-:Y:S03]  /*15a0*/  IADD3.X R23, R60, UR9, RZ, P2, !PT ;  /* 0x000000093c177c10 */ /* 0x000fe600097fe4ff */
[----:B------:R-:W-:Y:S01]  /*15b0*/  LDGSTS.E.BYPASS.LTC128B.128 [R28], desc[UR22][R24.64], !P0 ;  /* 0x00000000181c7fae */ /* 0x000fe2000c101d56 */
[----:B--2---:R-:W-:Y:S01]  /*15c0*/  VIADD R27, R68, UR21 ;  /* 0x00000015441b7c36 */ /* 0x004fe20008000000 */
[----:B------:R-:W-:Y:S01]  /*15d0*/  IADD3.X R21, R61, UR9, RZ, P1, !PT ;  /* 0x000000093d157c10 */ /* 0x000fe20008ffe4ff */
[----:B------:R-:W-:Y:S01]  /*15e0*/  VIADD R26, R67, UR21 ;  /* 0x00000015431a7c36 */ /* 0x000fe20008000000 */
[----:B------:R-:W-:Y:S02]  /*15f0*/  UIADD3.X UR9, URZ, UR9, URZ, UP0, !UPT ;  /* 0x000000093f097290 */ /* 0x000fe400087fe43f */
[----:B------:R-:W-:Y:S04]  /*1600*/  LDGSTS.E.BYPASS.LTC128B.128 [R27], desc[UR22][R22.64], !P0 ;  /* 0x00000000161b7fae */ /* 0x000fe8000c101d56 */
[----:B------:R2:W-:Y:S01]  /*1610*/  LDGSTS.E.BYPASS.LTC128B.128 [R26], desc[UR22][R20.64], !P0 ;  /* 0x00000000141a7fae */ /* 0x0005e2000c101d56 */
[----:B------:R-:W-:Y:S03]  /*1620*/  PLOP3.LUT P0, PT, PT, PT, UP1, 0x80, 0x0 ;  /* 0x000000000000781c */ /* 0x000fe60003f0f018 */
[----:B------:R-:W0:Y:S01]  /*1630*/  LDGDEPBAR ;  /* 0x00000000000079af */ /* 0x000e220000000000 */
[----:B------:R-:W-:Y:S04]  /*1640*/  DEPBAR.LE SB0, 0x2 ;  /* 0x000080800000791a */ /* 0x000fe80000000000 */
[----:B------:R-:W-:Y:S06]  /*1650*/  BAR.SYNC.DEFER_BLOCKING 0x0 ;  /* 0x0000000000007b1d */ /* 0x000fec0000010000 */
[----:B--2---:R2:W1:Y:S04]  /*1660*/  LDSM.16.M88.4 R20, [R49+UR4] ;  /* 0x000000043114783b */ /* 0x0044680008000200 */
[----:B------:R2:W1:Y:S04]  /*1670*/  LDSM.16.M88.4 R24, [R47+UR5] ;  /* 0x000000052f18783b */ /* 0x0004680008000200 */
[----:B------:R2:W1:Y:S02]  /*1680*/  LDSM.16.M88.4 R28, [R47+UR5+0x2000] ;  /* 0x002000052f1c783b */ /* 0x0004640008000200 */
[----:B-1----:R-:W-:Y:S08]  /*1690*/  @!P0 BRA `(.L_x_0) ;  /* 0xfffffff800988947 */ /* 0x002ff0000383ffff */
[----:B------:R-:W-:Y:S01]  /*16a0*/  IABS R0, UR11 ;  /* 0x0000000b00007c13 */ /* 0x000fe20008000000 */
[----:B------:R-:W-:-:S04]  /*16b0*/  DEPBAR.LE SB0, 0x0 ;  /* 0x000080000000791a */ /* 0x000fc80000000000 */
[----:B------:R-:W-:Y:S01]  /*16c0*/  SHF.R.U32.HI R37, RZ, 0x5, R76 ;  /* 0x00000005ff257819 */ /* 0x000fe2000001164c */
[----:B------:R-:W-:Y:S01]  /*16d0*/  IMAD.SHL.U32 R2, R76, 0x2, RZ ;  /* 0x000000024c027824 */ /* 0x000fe200078e00ff */
[----:B------:R-:W-:Y:S01]  /*16e0*/  R2UR UR4, R0 ;  /* 0x00000000000472ca */ /* 0x000fe200000e0000 */
[----:B------:R-:W-:Y:S01]  /*16f0*/  UISETP.GE.AND UP1, UPT, UR11, URZ, UPT ;  /* 0x0000003f0b00728c */ /* 0x000fe2000bf26270 */
[----:B------:R-:W-:Y:S02]  /*1700*/  SGXT.U32 R37, R37, 0x2 ;  /* 0x000000022525781a */ /* 0x000fe40000000000 */
[----:B------:R-:W-:Y:S02]  /*1710*/  F2FP.BF16.F32.PACK_AB R4, R5, R4 ;  /* 0x000000040504723e */ /* 0x000fe400000010ff */
[----:B------:R-:W-:Y:S01]  /*1720*/  LOP3.LUT R5, R76, 0x1f, RZ, 0xc0, !PT ;  /* 0x0000001f4c057812 */ /* 0x000fe200078ec0ff */
[----:B------:R-:W-:Y:S01]  /*1730*/  IMAD.SHL.U32 R0, R37, 0x8, RZ ;  /* 0x0000000825007824 */ /* 0x000fe200078e00ff */
[----:B------:R-:W-:-:S02]  /*1740*/  F2FP.BF16.F32.PACK_AB R6, R7, R6 ;  /* 0x000000060706723e */ /* 0x000fc400000010ff */
[----:B------:R-:W-:Y:S02]  /*1750*/  SHF.R.U32.HI R5, RZ, 0x2, R5 ;  /* 0x00000002ff057819 */ /* 0x000fe40000011605 */
[----:B------:R-:W-:Y:S01]  /*1760*/  LOP3.LUT R0, R0, 0x6, R2, 0xf8, !PT ;  /* 0x0000000600007812 */ /* 0x000fe200078ef802 */
[----:B------:R-:W-:Y:S01]  /*1770*/  UIMAD.WIDE.U32 UR12, UR17, UR4, URZ ;  /* 0x00000004110c72a5 */ /* 0x000fe2000f8e003f */
[----:B------:R-:W-:Y:S01]  /*1780*/  F2FP.BF16.F32.PACK_AB R8, R9, R8 ;  /* 0x000000080908723e */ /* 0x000fe200000010ff */
[----:B------:R-:W-:Y:S01]  /*1790*/  IMAD.SHL.U32 R2, R37, 0x2, RZ ;  /* 0x0000000225027824 */ /* 0x000fe200078e00ff */
[----:B------:R-:W-:Y:S01]  /*17a0*/  F2FP.BF16.F32.PACK_AB R10, R11, R10 ;  /* 0x0000000a0b0a723e */ /* 0x000fe200000010ff */
[----:B------:R-:W-:Y:S01]  /*17b0*/  IMAD R0, R5, 0x88, R0 ;  /* 0x0000008805007824 */ /* 0x000fe200078e0200 */
[----:B------:R-:W-:Y:S01]  /*17c0*/  F2FP.BF16.F32.PACK_AB R12, R13, R12 ;  /* 0x0000000c0d0c723e */ /* 0x000fe200000010ff */
[----:B------:R-:W-:Y:S01]  /*17d0*/  IMAD.SHL.U32 R9, R76, 0x8, RZ ;  /* 0x000000084c097824 */ /* 0x000fe200078e00ff */
[----:B------:R-:W-:Y:S01]  /*17e0*/  UMOV UR5, UR13 ;  /* 0x0000000d00057c82 */ /* 0x000fe20008000000 */
[----:B------:R-:W-:Y:S01]  /*17f0*/  F2FP.BF16.F32.PACK_AB R14, R15, R14 ;  /* 0x0000000e0f0e723e */ /* 0x000fe200000010ff */
[----:B------:R-:W-:Y:S01]  /*1800*/  UIMAD UR4, UR5, UR7, UR4 ;  /* 0x00000007050472a4 */ /* 0x000fe2000f8e0204 */
[----:B------:R-:W-:-:S02]  /*1810*/  F2FP.BF16.F32.PACK_AB R16, R17, R16 ;  /* 0x000000101110723e */ /* 0x000fc400000010ff */
[----:B------:R-:W-:Y:S01]  /*1820*/  F2FP.BF16.F32.PACK_AB R18, R19, R18 ;  /* 0x000000121312723e */ /* 0x000fe200000010ff */
[----:B------:R-:W-:Y:S01]  /*1830*/  UISETP.GT.U32.AND UP0, UPT, UR8, UR4, UPT ;  /* 0x000000040800728c */ /* 0x000fe2000bf04070 */
[----:B------:R-:W-:Y:S01]  /*1840*/  LEA R0, R0, UR15, 0x1 ;  /* 0x0000000f00007c11 */ /* 0x000fe2000f8e08ff */
[----:B------:R-:W-:Y:S01]  /*1850*/  BAR.SYNC.DEFER_BLOCKING 0x0 ;  /* 0x0000000000007b1d */ /* 0x000fe20000010000 */
[----:B------:R-:W-:Y:S02]  /*1860*/  LOP3.LUT R2, R2, R77, RZ, 0xfc, !PT ;  /* 0x0000004d02027212 */ /* 0x000fe400078efcff */
[----:B------:R-:W-:-:S05]  /*1870*/  LOP3.LUT R3, R9, 0x78, RZ, 0xc0, !PT ;  /* 0x0000007809037812 */ /* 0x000fca00078ec0ff */
[----:B------:R-:W-:Y:S01]  /*1880*/  IMAD R2, R2, 0x88, R3 ;  /* 0x0000008802027824 */ /* 0x000fe200078e0203 */
[----:B------:R-:W-:Y:S01]  /*1890*/  @!UP0 UIADD3 UR4, UR4, -UR8, URZ ;  /* 0x8000000804048290 */ /* 0x000fe2000fffe03f */
[----:B------:R-:W-:-:S03]  /*18a0*/  SHF.R.U32.HI R3, RZ, 0x4, R76 ;  /* 0x00000004ff037819 */ /* 0x000fc6000001164c */
[----:B------:R-:W-:Y:S01]  /*18b0*/  UISETP.GT.U32.AND UP0, UPT, UR8, UR4, UPT ;  /* 0x000000040800728c */ /* 0x000fe2000bf04070 */
[----:B------:R-:W-:Y:S10]  /*18c0*/  STS [R0], R4 ;  /* 0x0000000400007388 */ /* 0x000ff40000000800 */
[----:B------:R-:W-:-:S02]  /*18d0*/  @!UP0 UIADD3 UR4, UR4, -UR8, URZ ;  /* 0x8000000804048290 */ /* 0x000fc4000fffe03f */
[----:B------:R-:W-:Y:S01]  /*18e0*/  UISETP.NE.AND UP0, UPT, UR19, URZ, UPT ;  /* 0x0000003f1300728c */ /* 0x000fe2000bf05270 */
[----:B------:R-:W-:Y:S01]  /*18f0*/  STS [R0+0x880], R6 ;  /* 0x0008800600007388 */ /* 0x000fe20000000800 */
[----:B------:R-:W-:-:S03]  /*1900*/  @!UP1 UIADD3 UR4, -UR4, URZ, URZ ;  /* 0x0000003f04049290 */ /* 0x000fc6000fffe13f */
[----:B------:R3:W-:Y:S01]  /*1910*/  STS [R0+0x40], R8 ;  /* 0x0000400800007388 */ /* 0x0007e20000000800 */
[----:B------:R-:W-:-:S03]  /*1920*/  USEL UR4, UR16, UR4, !UP0 ;  /* 0x0000000410047287 */ /* 0x000fc6000c000000 */
[----:B------:R4:W-:Y:S01]  /*1930*/  STS [R0+0x8c0], R10 ;  /* 0x0008c00a00007388 */ /* 0x0009e20000000800 */
[----:B------:R-:W-:-:S03]  /*1940*/  ULEA UR4, UR20, UR4, 0x3 ;  /* 0x0000000414047291 */ /* 0x000fc6000f8e183f */
[----:B------:R-:W-:Y:S01]  /*1950*/  STS [R0+0x80], R12 ;  /* 0x0000800c00007388 */ /* 0x000fe20000000800 */
[----:B------:R-:W-:-:S03]  /*1960*/  USHF.L.U32 UR5, UR4, 0x4, URZ ;  /* 0x0000000404057899 */ /* 0x000fc6000800063f */
[----:B------:R-:W-:Y:S04]  /*1970*/  STS [R0+0x900], R14 ;  /* 0x0009000e00007388 */ /* 0x000fe80000000800 */
[----:B------:R-:W-:Y:S04]  /*1980*/  STS [R0+0xc0], R16 ;  /* 0x0000c01000007388 */ /* 0x000fe80000000800 */
[----:B------:R5:W-:Y:S01]  /*1990*/  STS [R0+0x940], R18 ;  /* 0x0009401200007388 */ /* 0x000be20000000800 */
[----:B---3--:R-:W-:Y:S01]  /*19a0*/  LEA R8, R2, UR15, 0x1 ;  /* 0x0000000f02087c11 */ /* 0x008fe2000f8e08ff */
[----:B------:R-:W-:Y:S08]  /*19b0*/  BAR.SYNC.DEFER_BLOCKING 0x0 ;  /* 0x0000000000007b1d */ /* 0x000ff00000010000 */
[----:B----4-:R-:W3:Y:S01]  /*19c0*/  LDC.64 R10, c[0x0][0x220] ;  /* 0x00008800ff0a7b82 */ /* 0x010ee20000000a00 */
[----:B--2--5:R-:W-:Y:S01]  /*19d0*/  IMAD.U32 R0, RZ, RZ, UR6 ;  /* 0x00000006ff007e24 */ /* 0x024fe2000f8e00ff */
[----:B------:R-:W2:Y:S04]  /*19e0*/  LDS.128 R4, [R8] ;  /* 0x0000000008047984 */ /* 0x000ea80000000c00 */
[----:B------:R-:W-:-:S02]  /*19f0*/  LOP3.LUT R2, R0, 0x78, R9, 0xf8, !PT ;  /* 0x0000007800027812 */ /* 0x000fc400078ef809 */
[----:B------:R-:W-:Y:S02]  /*1a00*/  SGXT.U32 R0, R3, 0x3 ;  /* 0x000000030300781a */ /* 0x000fe40000000000 */
[C---:B------:R-:W-:Y:S01]  /*1a10*/  ISETP.GE.AND P0, PT, R2.reuse, 0x1800, PT ;  /* 0x000018000200780c */ /* 0x040fe20003f06270 */
[----:B---3--:R-:W-:Y:S01]  /*1a20*/  IMAD.WIDE R2, R2, 0x2, R10 ;  /* 0x0000000202027825 */ /* 0x008fe200078e020a */
[----:B------:R-:W-:-:S04]  /*1a30*/  LOP3.LUT R0, R0, UR5, RZ, 0xfc, !PT ;  /* 0x0000000500007c12 */ /* 0x000fc8000f8efcff */
[----:B------:R-:W-:Y:S02]  /*1a40*/  ISETP.LT.AND P1, PT, R0, 0x1, !P0 ;  /* 0x000000010000780c */ /* 0x000fe40004721270 */
[----:B------:R-:W-:-:S11]  /*1a50*/  ISETP.GT.AND P0, PT, RZ, UR4, !P0 ;  /* 0x00000004ff007c0c */ /* 0x000fd6000c704270 */
[----:B--2---:R2:W-:Y:S02]  /*1a60*/  @P1 STG.E.128 desc[UR22][R2.64], R4 ;  /* 0x0000000402001986 */ /* 0x0045e4000c101d16 */
[----:B------:R-:W-:Y:S05]  /*1a70*/  @!P0 EXIT ;  /* 0x000000000000894d */ /* 0x000fea0003800000 */
[----:B--2---:R-:W1:Y:S04]  /*1a80*/  LDS.128 R4, [R8+0x880] ;  /* 0x0008800008047984 */ /* 0x004e680000000c00 */
[----:B-1----:R-:W-:Y:S01]  /*1a90*/  STG.E.128 desc[UR22][R2.64], R4 ;  /* 0x0000000402007986 */ /* 0x002fe2000c101d16 */
[----:B------:R-:W-:Y:S05]  /*1aa0*/  EXIT ;  /* 0x000000000000794d */ /* 0x000fea0003800000 */
.L_x_1:
[----:B------:R-:W-:-:S00]  /*1ab0*/  BRA `(.L_x_1) ;  /* 0xfffffffc00fc7947 */ /* 0x000fc0000383ffff */
[----:B------:R-:W-:-:S00]  /*1ac0*/  NOP ;  /* 0x0000000000007918 */ /* 0x000fc00000000000 */
        /* <DEDUP_REMOVED lines=11> */
.L_x_2:


//--------------------- .nv.shared.triton_mm      --------------------------
	.section	.nv.shared.triton_mm,"aw",@nobits
	.sectionflags	@""
	.align	16
	.zero		1024


//--------------------- .nv.constant0.triton_mm   --------------------------
	.section	.nv.constant0.triton_mm,"a",@progbits
	.sectionflags	@""
	.align	4
.nv.constant0.triton_mm:
	.zero		552
